//
// Generated by NVIDIA NVVM Compiler
//
// Compiler Build ID: CL-36424714
// Cuda compilation tools, release 13.0, V13.0.88
// Based on NVVM 20.0.0
//

.version 9.0
.target sm_100
.address_size 64

	// .globl	_Z13reverse_arrayPii

.visible .entry _Z13reverse_arrayPii(
	.param .u64 .ptr .align 1 _Z13reverse_arrayPii_param_0,
	.param .u32 _Z13reverse_arrayPii_param_1
)
{
	.reg .pred 	%p<2>;
	.reg .b32 	%r<13>;
	.reg .b64 	%rd<7>;

	ld.param.u64 	%rd1, [_Z13reverse_arrayPii_param_0];
	ld.param.u32 	%r2, [_Z13reverse_arrayPii_param_1];
	mov.u32 	%r3, %ctaid.x;
	mov.u32 	%r4, %ntid.x;
	mov.u32 	%r5, %tid.x;
	mad.lo.s32 	%r1, %r3, %r4, %r5;
	shr.u32 	%r6, %r2, 31;
	add.s32 	%r7, %r2, %r6;
	shr.s32 	%r8, %r7, 1;
	setp.ge.s32 	%p1, %r1, %r8;
	@%p1 bra 	$L__BB0_2;
	cvta.to.global.u64 	%rd2, %rd1;
	mul.wide.s32 	%rd3, %r1, 4;
	add.s64 	%rd4, %rd2, %rd3;
	ld.global.u32 	%r9, [%rd4];
	not.b32 	%r10, %r1;
	add.s32 	%r11, %r2, %r10;
	mul.wide.s32 	%rd5, %r11, 4;
	add.s64 	%rd6, %rd2, %rd5;
	ld.global.u32 	%r12, [%rd6];
	st.global.u32 	[%rd4], %r12;
	st.global.u32 	[%rd6], %r9;
$L__BB0_2:
	ret;

}


// ===== COMPILED SASS (sm_100) =====

	.target	sm_100

	.elftype	@"ET_EXEC"


//--------------------- .note.nv.tkinfo           --------------------------
	.section	.note.nv.tkinfo,"",@"SHT_NOTE"
	.sectionflags	@"SHF_NOTE_NV_TKINFO"
	.tkinfo
        /*0018*/ 	.word	0x00000002
        /*0030*/ 	.string	""
        /*0030*/ 	.string	"ptxas"
        /*0030*/ 	.string	"Cuda compilation tools, release 13.0, V13.0.88"
        /*0030*/ 	.string	"Build cuda_13.0.r13.0/compiler.36424714_0"
        /*0030*/ 	.string	"-arch sm_100 -m 64 "



//--------------------- .note.nv.cuinfo           --------------------------
	.section	.note.nv.cuinfo,"",@"SHT_NOTE"
	.sectionflags	@"SHF_NOTE_NV_CUINFO"
        /*0018*/ 	.short	0x0002
        /*001a*/ 	.short	0x0064
        /*001c*/ 	.short	0x0082
	.zero		2


//--------------------- .nv.info                  --------------------------
	.section	.nv.info,"",@"SHT_CUDA_INFO"
	.align	4


	//----- nvinfo : EIATTR_REGCOUNT
	.align		4
        /*0000*/ 	.byte	0x04, 0x2f
        /*0002*/ 	.short	(.L_1 - .L_0)
	.align		4
.L_0:
        /*0004*/ 	.word	index@(_Z13reverse_arrayPii)
        /*0008*/ 	.word	0x0000000c


	//----- nvinfo : EIATTR_FRAME_SIZE
	.align		4
.L_1:
        /*000c*/ 	.byte	0x04, 0x11
        /*000e*/ 	.short	(.L_3 - .L_2)
	.align		4
.L_2:
        /*0010*/ 	.word	index@(_Z13reverse_arrayPii)
        /*0014*/ 	.word	0x00000000


	//----- nvinfo : EIATTR_MIN_STACK_SIZE
	.align		4
.L_3:
        /*0018*/ 	.byte	0x04, 0x12
        /*001a*/ 	.short	(.L_5 - .L_4)
	.align		4
.L_4:
        /*001c*/ 	.word	index@(_Z13reverse_arrayPii)
        /*0020*/ 	.word	0x00000000
.L_5:


//--------------------- .nv.compat                --------------------------
	.section	.nv.compat,"",@"SHT_CUDA_COMPAT_INFO"
	.align	4
        /*0000*/ 	.byte	0x02, 0x09, 0x00, 0x00, 0x02, 0x02, 0x01, 0x00, 0x02, 0x05, 0x05, 0x00, 0x03, 0x07, 0x01, 0x01
        /*0010*/ 	.byte	0x02, 0x03, 0x00, 0x00, 0x02, 0x06, 0x01, 0x00, 0x04, 0x0b, 0x08, 0x00, 0x09, 0x00, 0x00, 0x00
        /*0020*/ 	.byte	0x00, 0x00, 0x00, 0x00


//--------------------- .nv.info._Z13reverse_arrayPii --------------------------
	.section	.nv.info._Z13reverse_arrayPii,"",@"SHT_CUDA_INFO"
	.sectionflags	@""
	.align	4


	//----- nvinfo : EIATTR_CUDA_API_VERSION
	.align		4
        /*0000*/ 	.byte	0x04, 0x37
        /*0002*/ 	.short	(.L_7 - .L_6)
.L_6:
        /*0004*/ 	.word	0x00000082


	//----- nvinfo : EIATTR_KPARAM_INFO
	.align		4
.L_7:
        /*0008*/ 	.byte	0x04, 0x17
        /*000a*/ 	.short	(.L_9 - .L_8)
.L_8:
        /*000c*/ 	.word	0x00000000
        /*0010*/ 	.short	0x0001
        /*0012*/ 	.short	0x0008
        /*0014*/ 	.byte	0x00, 0xf0, 0x11, 0x00


	//----- nvinfo : EIATTR_KPARAM_INFO
	.align		4
.L_9:
        /*0018*/ 	.byte	0x04, 0x17
        /*001a*/ 	.short	(.L_11 - .L_10)
.L_10:
        /*001c*/ 	.word	0x00000000
        /*0020*/ 	.short	0x0000
        /*0022*/ 	.short	0x0000
        /*0024*/ 	.byte	0x00, 0xf5, 0x21, 0x00


	//----- nvinfo : EIATTR_SPARSE_MMA_MASK
	.align		4
.L_11:
        /*0028*/ 	.byte	0x03, 0x50
        /*002a*/ 	.short	0x0000


	//----- nvinfo : EIATTR_MAXREG_COUNT
	.align		4
        /*002c*/ 	.byte	0x03, 0x1b
        /*002e*/ 	.short	0x00ff


	//----- nvinfo : EIATTR_MERCURY_ISA_VERSION
	.align		4
        /*0030*/ 	.byte	0x03, 0x5f
        /*0032*/ 	.short	0x0101


	//----- nvinfo : EIATTR_VRC_CTA_INIT_COUNT
	.align		4
        /*0034*/ 	.byte	0x02, 0x4a
	.zero		1
	.zero		1


	//----- nvinfo : EIATTR_EXIT_INSTR_OFFSETS
	.align		4
        /*0038*/ 	.byte	0x04, 0x1c
        /*003a*/ 	.short	(.L_13 - .L_12)


	//   ....[0]....
.L_12:
        /*003c*/ 	.word	0x00000090


	//   ....[1]....
        /*0040*/ 	.word	0x00000140


	//----- nvinfo : EIATTR_CBANK_PARAM_SIZE
	.align		4
.L_13:
        /*0044*/ 	.byte	0x03, 0x19
        /*0046*/ 	.short	0x000c


	//----- nvinfo : EIATTR_PARAM_CBANK
	.align		4
        /*0048*/ 	.byte	0x04, 0x0a
        /*004a*/ 	.short	(.L_15 - .L_14)
	.align		4
.L_14:
        /*004c*/ 	.word	index@(.nv.constant0._Z13reverse_arrayPii)
        /*0050*/ 	.short	0x0380
        /*0052*/ 	.short	0x000c


	//----- nvinfo : EIATTR_SW_WAR
	.align		4
.L_15:
        /*0054*/ 	.byte	0x04, 0x36
        /*0056*/ 	.short	(.L_17 - .L_16)
.L_16:
        /*0058*/ 	.word	0x00000008
.L_17:


//--------------------- .nv.callgraph             --------------------------
	.section	.nv.callgraph,"",@"SHT_CUDA_CALLGRAPH"
	.align	4
	.sectionentsize	8
	.align		4
        /*0000*/ 	.word	0x00000000
	.align		4
        /*0004*/ 	.word	0xffffffff
	.align		4
        /*0008*/ 	.word	0x00000000
	.align		4
        /*000c*/ 	.word	0xfffffffe
	.align		4
        /*0010*/ 	.word	0x00000000
	.align		4
        /*0014*/ 	.word	0xfffffffd
	.align		4
        /*0018*/ 	.word	0x00000000
	.align		4
        /*001c*/ 	.word	0xfffffffc


//--------------------- .text._Z13reverse_arrayPii --------------------------
	.section	.text._Z13reverse_arrayPii,"ax",@progbits
	.align	128
        .global         _Z13reverse_arrayPii
        .type           _Z13reverse_arrayPii,@function
        .size           _Z13reverse_arrayPii,(.L_x_1 - _Z13reverse_arrayPii)
        .other          _Z13reverse_arrayPii,@"STO_CUDA_ENTRY STV_DEFAULT"
_Z13reverse_arrayPii:
.text._Z13reverse_arrayPii:
[----:B------:R-:W-:Y:S01]  /*0000*/  LDC R1, c[0x0][0x37c] ;  /* 0x0000df00ff017b82 */ /* 0x000fe20000000800 */
[----:B------:R-:W0:Y:S07]  /*0010*/  S2R R0, SR_TID.X ;  /* 0x0000000000007919 */ /* 0x000e2e0000002100 */
[----:B------:R-:W0:Y:S01]  /*0020*/  S2UR UR5, SR_CTAID.X ;  /* 0x00000000000579c3 */ /* 0x000e220000002500 */
[----:B------:R-:W1:Y:S07]  /*0030*/  LDCU UR6, c[0x0][0x388] ;  /* 0x00007100ff0677ac */ /* 0x000e6e0008000800 */
[----:B------:R-:W0:Y:S01]  /*0040*/  LDC R7, c[0x0][0x360] ;  /* 0x0000d800ff077b82 */ /* 0x000e220000000800 */
[----:B-1----:R-:W-:-:S04]  /*0050*/  ULEA.HI UR4, UR6, UR6, URZ, 0x1 ;  /* 0x0000000606047291 */ /* 0x002fc8000f8f08ff */
[----:B------:R-:W-:Y:S01]  /*0060*/  USHF.R.S32.HI UR4, URZ, 0x1, UR4 ;  /* 0x00000001ff047899 */ /* 0x000fe20008011404 */
[----:B0-----:R-:W-:-:S05]  /*0070*/  IMAD R7, R7, UR5, R0 ;  /* 0x0000000507077c24 */ /* 0x001fca000f8e0200 */
[----:B------:R-:W-:-:S13]  /*0080*/  ISETP.GE.AND P0, PT, R7, UR4, PT ;  /* 0x0000000407007c0c */ /* 0x000fda000bf06270 */
[----:B------:R-:W-:Y:S05]  /*0090*/  @P0 EXIT ;  /* 0x000000000000094d */ /* 0x000fea0003800000 */
[----:B------:R-:W0:Y:S01]  /*00a0*/  LDC.64 R2, c[0x0][0x380] ;  /* 0x0000e000ff027b82 */ /* 0x000e220000000a00 */
[----:B------:R-:W1:Y:S01]  /*00b0*/  LDCU.64 UR4, c[0x0][0x358] ;  /* 0x00006b00ff0477ac */ /* 0x000e620008000a00 */
[----:B------:R-:W-:-:S04]  /*00c0*/  LOP3.LUT R0, RZ, R7, RZ, 0x33, !PT ;  /* 0x00000007ff007212 */ /* 0x000fc800078e33ff */
[----:B------:R-:W-:-:S05]  /*00d0*/  IADD3 R5, PT, PT, R0, UR6, RZ ;  /* 0x0000000600057c10 */ /* 0x000fca000fffe0ff */
[----:B0-----:R-:W-:-:S04]  /*00e0*/  IMAD.WIDE R4, R5, 0x4, R2 ;  /* 0x0000000405047825 */ /* 0x001fc800078e0202 */
[----:B------:R-:W-:Y:S01]  /*00f0*/  IMAD.WIDE R2, R7, 0x4, R2 ;  /* 0x0000000407027825 */ /* 0x000fe200078e0202 */
[----:B-1----:R-:W2:Y:S04]  /*0100*/  LDG.E R9, desc[UR4][R4.64] ;  /* 0x0000000404097981 */ /* 0x002ea8000c1e1900 */
[----:B------:R-:W3:Y:S04]  /*0110*/  LDG.E R7, desc[UR4][R2.64] ;  /* 0x0000000402077981 */ /* 0x000ee8000c1e1900 */
[----:B--2---:R-:W-:Y:S04]  /*0120*/  STG.E desc[UR4][R2.64], R9 ;  /* 0x0000000902007986 */ /* 0x004fe8000c101904 */
[----:B---3--:R-:W-:Y:S01]  /*0130*/  STG.E desc[UR4][R4.64], R7 ;  /* 0x0000000704007986 */ /* 0x008fe2000c101904 */
[----:B------:R-:W-:Y:S05]  /*0140*/  EXIT ;  /* 0x000000000000794d */ /* 0x000fea0003800000 */
.L_x_0:
[----:B------:R-:W-:-:S00]  /*0150*/  BRA `(.L_x_0) ;  /* 0xfffffffc00fc7947 */ /* 0x000fc0000383ffff */
[----:B------:R-:W-:-:S00]  /*0160*/  NOP ;  /* 0x0000000000007918 */ /* 0x000fc00000000000 */
        /* <DEDUP_REMOVED lines=9> */
.L_x_1:


//--------------------- .nv.shared.reserved.0     --------------------------
	.section	.nv.shared.reserved.0,"aw",@nobits
	.weak		__nv_reservedSMEM_offset_0_alias
	.size		__nv_reservedSMEM_offset_0_alias, 0, 64
	.other		__nv_reservedSMEM_offset_0_alias,@"STO_CUDA_RESERVED_SHARED STV_DEFAULT"
__nv_reservedSMEM_offset_0_alias:
	.zero		0
	.zero		64


//--------------------- .nv.constant0._Z13reverse_arrayPii --------------------------
	.section	.nv.constant0._Z13reverse_arrayPii,"a",@progbits
	.sectionflags	@""
	.align	4
.nv.constant0._Z13reverse_arrayPii:
	.zero		908


//--------------------- SYMBOLS --------------------------

	.type		.nv.reservedSmem.offset0,@object
	.size		.nv.reservedSmem.offset0,0x4
